	.headerflags	@"EF_CUDA_TEXMODE_UNIFIED EF_CUDA_64BIT_ADDRESS EF_CUDA_ACCELERATORS EF_CUDA_SM90 EF_CUDA_VIRTUAL_SM(EF_CUDA_SM90)"
	.elftype	@"ET_EXEC"


//--------------------- .nv.info                  --------------------------
	.section	.nv.info,"",@"SHT_CUDA_INFO"
	.align	4


	//----- nvinfo : EIATTR_REGCOUNT
	.align		4
        /*0000*/ 	.byte	0x04, 0x2f
        /*0002*/ 	.short	(.L_3 - .L_2)
	.align		4
.L_2:
        /*0004*/ 	.word	index@(triton_poi_fused__native_batch_norm_legit_no_training_relu_14)
        /*0008*/ 	.word	0x00000020


	//----- nvinfo : EIATTR_MIN_STACK_SIZE
	.align		4
.L_3:
        /*000c*/ 	.byte	0x04, 0x12
        /*000e*/ 	.short	(.L_5 - .L_4)
	.align		4
.L_4:
        /*0010*/ 	.word	index@(triton_poi_fused__native_batch_norm_legit_no_training_relu_14)
        /*0014*/ 	.word	0x00000000


	//----- nvinfo : EIATTR_FRAME_SIZE
	.align		4
.L_5:
        /*0018*/ 	.byte	0x04, 0x11
        /*001a*/ 	.short	(.L_7 - .L_6)
	.align		4
.L_6:
        /*001c*/ 	.word	index@(triton_poi_fused__native_batch_norm_legit_no_training_relu_14)
        /*0020*/ 	.word	0x00000000


	//----- nvinfo : EIATTR_MIN_STACK_SIZE
	.align		4
.L_7:
        /*0024*/ 	.byte	0x04, 0x12
        /*0026*/ 	.short	(.L_9 - .L_8)
	.align		4
.L_8:
        /*0028*/ 	.word	index@(triton_poi_fused__native_batch_norm_legit_no_training_relu_14)
        /*002c*/ 	.word	0x00000000
.L_9:


//--------------------- .nv.info.triton_poi_fused__native_batch_norm_legit_no_training_relu_14 --------------------------
	.section	.nv.info.triton_poi_fused__native_batch_norm_legit_no_training_relu_14,"",@"SHT_CUDA_INFO"
	.sectionflags	@""
	.align	4


	//----- nvinfo : EIATTR_CUDA_API_VERSION
	.align		4
        /*0000*/ 	.byte	0x04, 0x37
        /*0002*/ 	.short	(.L_11 - .L_10)
.L_10:
        /*0004*/ 	.word	0x0000007c


	//----- nvinfo : EIATTR_KPARAM_INFO
	.align		4
.L_11:
        /*0008*/ 	.byte	0x04, 0x17
        /*000a*/ 	.short	(.L_13 - .L_12)
.L_12:
        /*000c*/ 	.word	0x00000000
        /*0010*/ 	.short	0x0006
        /*0012*/ 	.short	0x0030
        /*0014*/ 	.byte	0x00, 0xf0, 0x11, 0x00


	//----- nvinfo : EIATTR_KPARAM_INFO
	.align		4
.L_13:
        /*0018*/ 	.byte	0x04, 0x17
        /*001a*/ 	.short	(.L_15 - .L_14)
.L_14:
        /*001c*/ 	.word	0x00000000
        /*0020*/ 	.short	0x0005
        /*0022*/ 	.short	0x0028
        /*0024*/ 	.byte	0x00, 0xf4, 0x21, 0x00


	//----- nvinfo : EIATTR_KPARAM_INFO
	.align		4
.L_15:
        /*0028*/ 	.byte	0x04, 0x17
        /*002a*/ 	.short	(.L_17 - .L_16)
.L_16:
        /*002c*/ 	.word	0x00000000
        /*0030*/ 	.short	0x0004
        /*0032*/ 	.short	0x0020
        /*0034*/ 	.byte	0x00, 0xf4, 0x21, 0x00


	//----- nvinfo : EIATTR_KPARAM_INFO
	.align		4
.L_17:
        /*0038*/ 	.byte	0x04, 0x17
        /*003a*/ 	.short	(.L_19 - .L_18)
.L_18:
        /*003c*/ 	.word	0x00000000
        /*0040*/ 	.short	0x0003
        /*0042*/ 	.short	0x0018
        /*0044*/ 	.byte	0x00, 0xf4, 0x21, 0x00


	//----- nvinfo : EIATTR_KPARAM_INFO
	.align		4
.L_19:
        /*0048*/ 	.byte	0x04, 0x17
        /*004a*/ 	.short	(.L_21 - .L_20)
.L_20:
        /*004c*/ 	.word	0x00000000
        /*0050*/ 	.short	0x0002
        /*0052*/ 	.short	0x0010
        /*0054*/ 	.byte	0x00, 0xf4, 0x21, 0x00


	//----- nvinfo : EIATTR_KPARAM_INFO
	.align		4
.L_21:
        /*0058*/ 	.byte	0x04, 0x17
        /*005a*/ 	.short	(.L_23 - .L_22)
.L_22:
        /*005c*/ 	.word	0x00000000
        /*0060*/ 	.short	0x0001
        /*0062*/ 	.short	0x0008
        /*0064*/ 	.byte	0x00, 0xf4, 0x21, 0x00


	//----- nvinfo : EIATTR_KPARAM_INFO
	.align		4
.L_23:
        /*0068*/ 	.byte	0x04, 0x17
        /*006a*/ 	.short	(.L_25 - .L_24)
.L_24:
        /*006c*/ 	.word	0x00000000
        /*0070*/ 	.short	0x0000
        /*0072*/ 	.short	0x0000
        /*0074*/ 	.byte	0x00, 0xf4, 0x21, 0x00


	//----- nvinfo : EIATTR_SPARSE_MMA_MASK
	.align		4
.L_25:
        /*0078*/ 	.byte	0x03, 0x50
        /*007a*/ 	.short	0x0000


	//----- nvinfo : EIATTR_MAXREG_COUNT
	.align		4
        /*007c*/ 	.byte	0x03, 0x1b
        /*007e*/ 	.short	0x00ff


	//----- nvinfo : EIATTR_EXIT_INSTR_OFFSETS
	.align		4
        /*0080*/ 	.byte	0x04, 0x1c
        /*0082*/ 	.short	(.L_27 - .L_26)


	//   ....[0]....
.L_26:
        /*0084*/ 	.word	0x00000640


	//   ....[1]....
        /*0088*/ 	.word	0x00000660


	//----- nvinfo : EIATTR_REQNTID
	.align		4
.L_27:
        /*008c*/ 	.byte	0x04, 0x10
        /*008e*/ 	.short	(.L_29 - .L_28)
.L_28:
        /*0090*/ 	.word	0x00000080
        /*0094*/ 	.word	0x00000001
        /*0098*/ 	.word	0x00000001


	//----- nvinfo : EIATTR_CBANK_PARAM_SIZE
	.align		4
.L_29:
        /*009c*/ 	.byte	0x03, 0x19
        /*009e*/ 	.short	0x0034


	//----- nvinfo : EIATTR_PARAM_CBANK
	.align		4
        /*00a0*/ 	.byte	0x04, 0x0a
        /*00a2*/ 	.short	(.L_31 - .L_30)
	.align		4
.L_30:
        /*00a4*/ 	.word	index@(.nv.constant0.triton_poi_fused__native_batch_norm_legit_no_training_relu_14)
        /*00a8*/ 	.short	0x0210
        /*00aa*/ 	.short	0x0034


	//----- nvinfo : EIATTR_SW_WAR
	.align		4
.L_31:
        /*00ac*/ 	.byte	0x04, 0x36
        /*00ae*/ 	.short	(.L_33 - .L_32)
.L_32:
        /*00b0*/ 	.word	0x00000008
.L_33:


//--------------------- .nv.callgraph             --------------------------
	.section	.nv.callgraph,"",@"SHT_CUDA_CALLGRAPH"
	.align	4
	.sectionentsize	8
	.align		4
        /*0000*/ 	.word	0x00000000
	.align		4
        /*0004*/ 	.word	0xffffffff
	.align		4
        /*0008*/ 	.word	0x00000000
	.align		4
        /*000c*/ 	.word	0xfffffffe
	.align		4
        /*0010*/ 	.word	0x00000000
	.align		4
        /*0014*/ 	.word	0xfffffffd
	.align		4
        /*0018*/ 	.word	0x00000000
	.align		4
        /*001c*/ 	.word	0xfffffffc


//--------------------- .nv.constant4             --------------------------
	.section	.nv.constant4,"a",@progbits
	.align	8
	.align		8
.nv.constant4:
        /*0000*/ 	.dword	_$_str
	.align		8
        /*0008*/ 	.dword	_$_str_$_2


//--------------------- .text.triton_poi_fused__native_batch_norm_legit_no_training_relu_14 --------------------------
	.section	.text.triton_poi_fused__native_batch_norm_legit_no_training_relu_14,"ax",@progbits
	.align	128
        .global         triton_poi_fused__native_batch_norm_legit_no_training_relu_14
        .type           triton_poi_fused__native_batch_norm_legit_no_training_relu_14,@function
        .size           triton_poi_fused__native_batch_norm_legit_no_training_relu_14,(.L_x_1 - triton_poi_fused__native_batch_norm_legit_no_training_relu_14)
        .other          triton_poi_fused__native_batch_norm_legit_no_training_relu_14,@"STO_CUDA_ENTRY STV_DEFAULT"
triton_poi_fused__native_batch_norm_legit_no_training_relu_14:
.text.triton_poi_fused__native_batch_norm_legit_no_training_relu_14:
[----:B------:R-:W0:Y:S01]  /*0000*/  LDC R1, c[0x0][0x28] ;  /* 0x00000a00ff017b82 */ /* 0x000e220000000800 */
[----:B------:R-:W1:Y:S07]  /*0010*/  S2R R0, SR_TID.X ;  /* 0x0000000000007919 */ /* 0x000e6e0000002100 */
[----:B------:R-:W2:Y:S01]  /*0020*/  LDC.64 R2, c[0x0][0x220] ;  /* 0x00008800ff027b82 */ /* 0x000ea20000000a00 */
[----:B------:R-:W-:Y:S02]  /*0030*/  CS2R R24, SRZ ;  /* 0x0000000000187805 */ /* 0x000fe4000001ff00 */
[----:B------:R-:W-:Y:S01]  /*0040*/  CS2R R26, SRZ ;  /* 0x00000000001a7805 */ /* 0x000fe2000001ff00 */
[----:B------:R-:W3:Y:S01]  /*0050*/  S2R R21, SR_CTAID.X ;  /* 0x0000000000157919 */ /* 0x000ee20000002500 */
[----:B------:R-:W-:-:S03]  /*0060*/  ULDC.64 UR4, c[0x0][0x208] ;  /* 0x0000820000047ab9 */ /* 0x000fc60000000a00 */
[----:B------:R-:W4:Y:S08]  /*0070*/  LDC.64 R22, c[0x0][0x210] ;  /* 0x00008400ff167b82 */ /* 0x000f300000000a00 */
[----:B------:R-:W5:Y:S08]  /*0080*/  LDC.64 R28, c[0x0][0x218] ;  /* 0x00008600ff1c7b82 */ /* 0x000f700000000a00 */
[----:B------:R-:W4:Y:S01]  /*0090*/  LDC.64 R14, c[0x0][0x228] ;  /* 0x00008a00ff0e7b82 */ /* 0x000f220000000a00 */
[----:B-1----:R-:W-:-:S07]  /*00a0*/  SHF.L.U32 R0, R0, 0x2, RZ ;  /* 0x0000000200007819 */ /* 0x002fce00000006ff */
[----:B------:R-:W1:Y:S01]  /*00b0*/  LDC.64 R12, c[0x0][0x230] ;  /* 0x00008c00ff0c7b82 */ /* 0x000e620000000a00 */
[----:B------:R-:W-:-:S04]  /*00c0*/  LOP3.LUT R0, R0, 0x1fc, RZ, 0xc0, !PT ;  /* 0x000001fc00007812 */ /* 0x000fc800078ec0ff */
[----:B---3--:R-:W-:-:S04]  /*00d0*/  LEA R21, R21, R0, 0x9 ;  /* 0x0000000015157211 */ /* 0x008fc800078e48ff */
[C---:B------:R-:W-:Y:S01]  /*00e0*/  ISETP.GE.AND P0, PT, R21.reuse, 0xa800, PT ;  /* 0x0000a8001500780c */ /* 0x040fe20003f06270 */
[----:B------:R-:W-:-:S05]  /*00f0*/  IMAD.HI R0, R21, 0x30c30c31, RZ ;  /* 0x30c30c3115007827 */ /* 0x000fca00078e02ff */
[----:B------:R-:W-:-:S04]  /*0100*/  SHF.R.U32.HI R5, RZ, 0x1f, R0 ;  /* 0x0000001fff057819 */ /* 0x000fc80000011600 */
[----:B------:R-:W-:-:S05]  /*0110*/  LEA.HI.SX32 R0, R0, R5, 0x1b ;  /* 0x0000000500007211 */ /* 0x000fca00078fdaff */
[----:B------:R-:W-:-:S04]  /*0120*/  IMAD R0, R0, -0xa8, R21 ;  /* 0xffffff5800007824 */ /* 0x000fc800078e0215 */
[----:B--2---:R-:W-:-:S05]  /*0130*/  IMAD.WIDE R2, R0, 0x4, R2 ;  /* 0x0000000400027825 */ /* 0x004fca00078e0202 */
[----:B------:R2:W3:Y:S01]  /*0140*/  @!P0 LDG.E.EL.128 R24, desc[UR4][R2.64] ;  /* 0x0000000402188981 */ /* 0x0004e2000c2e1d00 */
[----:B------:R-:W-:Y:S02]  /*0150*/  CS2R R4, SRZ ;  /* 0x0000000000047805 */ /* 0x000fe4000001ff00 */
[----:B------:R-:W-:Y:S02]  /*0160*/  CS2R R6, SRZ ;  /* 0x0000000000067805 */ /* 0x000fe4000001ff00 */
[----:B------:R-:W-:Y:S02]  /*0170*/  CS2R R8, SRZ ;  /* 0x0000000000087805 */ /* 0x000fe4000001ff00 */
[----:B------:R-:W-:Y:S01]  /*0180*/  CS2R R10, SRZ ;  /* 0x00000000000a7805 */ /* 0x000fe2000001ff00 */
[----:B----4-:R-:W-:-:S04]  /*0190*/  IMAD.WIDE R22, R21, 0x4, R22 ;  /* 0x0000000415167825 */ /* 0x010fc800078e0216 */
[C---:B-----5:R-:W-:Y:S01]  /*01a0*/  IMAD.WIDE R28, R0.reuse, 0x4, R28 ;  /* 0x00000004001c7825 */ /* 0x060fe200078e021c */
[----:B------:R1:W4:Y:S04]  /*01b0*/  @!P0 LDG.E.128 R4, desc[UR4][R22.64] ;  /* 0x0000000416048981 */ /* 0x000328000c1e1d00 */
[----:B------:R-:W4:Y:S01]  /*01c0*/  @!P0 LDG.E.EL.128 R8, desc[UR4][R28.64] ;  /* 0x000000041c088981 */ /* 0x000f22000c2e1d00 */
[C---:B0-2---:R-:W-:Y:S01]  /*01d0*/  IMAD.WIDE R2, R0.reuse, 0x4, R14 ;  /* 0x0000000400027825 */ /* 0x045fe200078e020e */
[----:B------:R-:W-:Y:S02]  /*01e0*/  CS2R R14, SRZ ;  /* 0x00000000000e7805 */ /* 0x000fe4000001ff00 */
[----:B------:R-:W-:Y:S02]  /*01f0*/  CS2R R16, SRZ ;  /* 0x0000000000107805 */ /* 0x000fe4000001ff00 */
[----:B------:R-:W-:Y:S01]  /*0200*/  CS2R R18, SRZ ;  /* 0x0000000000127805 */ /* 0x000fe2000001ff00 */
[----:B-1----:R-:W-:Y:S01]  /*0210*/  IMAD.WIDE R22, R0, 0x4, R12 ;  /* 0x0000000400167825 */ /* 0x002fe200078e020c */
[----:B------:R-:W-:-:S04]  /*0220*/  CS2R R12, SRZ ;  /* 0x00000000000c7805 */ /* 0x000fc8000001ff00 */
[----:B------:R0:W2:Y:S04]  /*0230*/  @!P0 LDG.E.EL.128 R16, desc[UR4][R22.64] ;  /* 0x0000000416108981 */ /* 0x0000a8000c2e1d00 */
[----:B------:R1:W2:Y:S01]  /*0240*/  @!P0 LDG.E.EL.128 R12, desc[UR4][R2.64] ;  /* 0x00000004020c8981 */ /* 0x0002a2000c2e1d00 */
[----:B0-----:R-:W-:Y:S01]  /*0250*/  HFMA2.MMA R22, -RZ, RZ, 1.625, 0 ;  /* 0x3e800000ff167435 */ /* 0x001fe200000001ff */
[----:B-1----:R-:W0:Y:S02]  /*0260*/  LDC.64 R2, c[0x0][0x238] ;  /* 0x00008e00ff027b82 */ /* 0x002e240000000a00 */
[----:B0-----:R-:W-:-:S04]  /*0270*/  IMAD.WIDE R2, R21, 0x4, R2 ;  /* 0x0000000415027825 */ /* 0x001fc800078e0202 */
[----:B---3--:R-:W-:Y:S01]  /*0280*/  FADD R25, R25, 9.9999997473787516356e-06 ;  /* 0x3727c5ac19197421 */ /* 0x008fe20000000000 */
[----:B------:R-:W-:-:S03]  /*0290*/  FADD R26, R26, 9.9999997473787516356e-06 ;  /* 0x3727c5ac1a1a7421 */ /* 0x000fc60000000000 */
[----:B------:R-:W0:Y:S01]  /*02a0*/  MUFU.SQRT R28, R25 ;  /* 0x00000019001c7308 */ /* 0x000e220000002000 */
[----:B------:R-:W-:Y:S01]  /*02b0*/  FADD R24, R24, 9.9999997473787516356e-06 ;  /* 0x3727c5ac18187421 */ /* 0x000fe20000000000 */
[----:B------:R-:W-:-:S06]  /*02c0*/  FADD R27, R27, 9.9999997473787516356e-06 ;  /* 0x3727c5ac1b1b7421 */ /* 0x000fcc0000000000 */
[----:B------:R-:W1:Y:S08]  /*02d0*/  MUFU.SQRT R26, R26 ;  /* 0x0000001a001a7308 */ /* 0x000e700000002000 */
[----:B------:R-:W3:Y:S01]  /*02e0*/  MUFU.SQRT R23, R24 ;  /* 0x0000001800177308 */ /* 0x000ee20000002000 */
[----:B0-----:R-:W-:-:S07]  /*02f0*/  FSETP.GT.AND P6, PT, R28, 8.50705917302346158658e+37, PT ;  /* 0x7e8000001c00780b */ /* 0x001fce0003fc4000 */
[----:B------:R-:W0:Y:S01]  /*0300*/  MUFU.SQRT R29, R27 ;  /* 0x0000001b001d7308 */ /* 0x000e220000002000 */
[----:B-1----:R-:W-:Y:S02]  /*0310*/  FSETP.GT.AND P2, PT, R26, 8.50705917302346158658e+37, PT ;  /* 0x7e8000001a00780b */ /* 0x002fe40003f44000 */
[----:B------:R-:W-:Y:S02]  /*0320*/  FSETP.GEU.AND P4, PT, R28, 1.175494350822287508e-38, PT ;  /* 0x008000001c00780b */ /* 0x000fe40003f8e000 */
[----:B------:R-:W-:Y:S01]  /*0330*/  FSEL R0, R22, 1, P6 ;  /* 0x3f80000016007808 */ /* 0x000fe20003000000 */
[----:B------:R-:W-:Y:S01]  /*0340*/  @P6 FMUL R28, R28, 0.25 ;  /* 0x3e8000001c1c6820 */ /* 0x000fe20000400000 */
[C---:B---3--:R-:W-:Y:S02]  /*0350*/  FSETP.GT.AND P1, PT, R23.reuse, 8.50705917302346158658e+37, PT ;  /* 0x7e8000001700780b */ /* 0x048fe40003f24000 */
[----:B------:R-:W-:Y:S02]  /*0360*/  FSETP.GEU.AND P3, PT, R23, 1.175494350822287508e-38, PT ;  /* 0x008000001700780b */ /* 0x000fe40003f6e000 */
[----:B------:R-:W-:-:S02]  /*0370*/  FSETP.GEU.AND P5, PT, R26, 1.175494350822287508e-38, PT ;  /* 0x008000001a00780b */ /* 0x000fc40003fae000 */
[C---:B0-----:R-:W-:Y:S01]  /*0380*/  FSETP.GT.AND P6, PT, R29.reuse, 8.50705917302346158658e+37, PT ;  /* 0x7e8000001d00780b */ /* 0x041fe20003fc4000 */
[----:B------:R-:W-:Y:S01]  /*0390*/  @P2 FMUL R26, R26, 0.25 ;  /* 0x3e8000001a1a2820 */ /* 0x000fe20000400000 */
[----:B------:R-:W-:Y:S02]  /*03a0*/  FSEL R20, R22, 1, P2 ;  /* 0x3f80000016147808 */ /* 0x000fe40001000000 */
[----:B------:R-:W-:-:S03]  /*03b0*/  FSETP.GEU.AND P2, PT, R29, 1.175494350822287508e-38, PT ;  /* 0x008000001d00780b */ /* 0x000fc60003f4e000 */
[----:B------:R-:W-:Y:S01]  /*03c0*/  @P1 FMUL R23, R23, 0.25 ;  /* 0x3e80000017171820 */ /* 0x000fe20000400000 */
[----:B------:R-:W-:-:S03]  /*03d0*/  @!P4 FMUL R28, R28, 16777216 ;  /* 0x4b8000001c1cc820 */ /* 0x000fc60000400000 */
[----:B------:R-:W-:Y:S02]  /*03e0*/  @!P3 FMUL R23, R23, 16777216 ;  /* 0x4b8000001717b820 */ /* 0x000fe40000400000 */
[----:B------:R-:W-:Y:S01]  /*03f0*/  @P6 FMUL R29, R29, 0.25 ;  /* 0x3e8000001d1d6820 */ /* 0x000fe20000400000 */
[----:B------:R-:W-:-:S03]  /*0400*/  @!P5 FMUL R26, R26, 16777216 ;  /* 0x4b8000001a1ad820 */ /* 0x000fc60000400000 */
[----:B------:R-:W-:Y:S01]  /*0410*/  @!P2 FMUL R29, R29, 16777216 ;  /* 0x4b8000001d1da820 */ /* 0x000fe20000400000 */
[----:B------:R-:W-:Y:S01]  /*0420*/  MUFU.RCP R23, R23 ;  /* 0x0000001700177308 */ /* 0x000fe20000001000 */
[----:B----4-:R-:W-:Y:S01]  /*0430*/  FADD R5, -R9, R5 ;  /* 0x0000000509057221 */ /* 0x010fe20000000100 */
[----:B------:R-:W-:-:S06]  /*0440*/  FSEL R9, R22, 1, P6 ;  /* 0x3f80000016097808 */ /* 0x000fcc0003000000 */
[----:B------:R-:W-:Y:S01]  /*0450*/  MUFU.RCP R25, R26 ;  /* 0x0000001a00197308 */ /* 0x000fe20000001000 */
[----:B------:R-:W-:-:S07]  /*0460*/  FSEL R22, R22, 1, P1 ;  /* 0x3f80000016167808 */ /* 0x000fce0000800000 */
[----:B------:R-:W0:Y:S08]  /*0470*/  MUFU.RCP R24, R29 ;  /* 0x0000001d00187308 */ /* 0x000e300000001000 */
[----:B------:R-:W1:Y:S01]  /*0480*/  MUFU.RCP R27, R28 ;  /* 0x0000001c001b7308 */ /* 0x000e620000001000 */
[----:B------:R-:W-:Y:S01]  /*0490*/  @!P2 FMUL R9, R9, 16777216 ;  /* 0x4b8000000909a820 */ /* 0x000fe20000400000 */
[----:B------:R-:W-:Y:S01]  /*04a0*/  @!P5 FMUL R20, R20, 16777216 ;  /* 0x4b8000001414d820 */ /* 0x000fe20000400000 */
[----:B------:R-:W-:Y:S01]  /*04b0*/  @!P4 FMUL R0, R0, 16777216 ;  /* 0x4b8000000000c820 */ /* 0x000fe20000400000 */
[----:B------:R-:W-:Y:S01]  /*04c0*/  @!P3 FMUL R22, R22, 16777216 ;  /* 0x4b8000001616b820 */ /* 0x000fe20000400000 */
[----:B------:R-:W-:Y:S01]  /*04d0*/  FADD R4, -R8, R4 ;  /* 0x0000000408047221 */ /* 0x000fe20000000100 */
[----:B------:R-:W-:Y:S01]  /*04e0*/  FADD R6, -R10, R6 ;  /* 0x000000060a067221 */ /* 0x000fe20000000100 */
[----:B------:R-:W-:Y:S01]  /*04f0*/  FADD R7, -R11, R7 ;  /* 0x000000070b077221 */ /* 0x000fe20000000100 */
[----:B0-----:R-:W-:Y:S01]  /*0500*/  FMUL R24, R24, R9 ;  /* 0x0000000918187220 */ /* 0x001fe20000400000 */
[----:B------:R-:W-:Y:S01]  /*0510*/  FMUL R25, R25, R20 ;  /* 0x0000001419197220 */ /* 0x000fe20000400000 */
[----:B------:R-:W-:Y:S01]  /*0520*/  FMUL R23, R23, R22 ;  /* 0x0000001617177220 */ /* 0x000fe20000400000 */
[----:B-1----:R-:W-:Y:S01]  /*0530*/  FMUL R0, R27, R0 ;  /* 0x000000001b007220 */ /* 0x002fe20000400000 */
[----:B------:R-:W-:Y:S01]  /*0540*/  FMUL R24, R24, R7 ;  /* 0x0000000718187220 */ /* 0x000fe20000400000 */
[----:B------:R-:W-:Y:S01]  /*0550*/  FMUL R25, R25, R6 ;  /* 0x0000000619197220 */ /* 0x000fe20000400000 */
[----:B------:R-:W-:Y:S01]  /*0560*/  FMUL R23, R23, R4 ;  /* 0x0000000417177220 */ /* 0x000fe20000400000 */
[----:B------:R-:W-:Y:S01]  /*0570*/  FMUL R0, R0, R5 ;  /* 0x0000000500007220 */ /* 0x000fe20000400000 */
[----:B--2---:R-:W-:Y:S01]  /*0580*/  FFMA R15, R24, R15, R19 ;  /* 0x0000000f180f7223 */ /* 0x004fe20000000013 */
[----:B------:R-:W-:Y:S01]  /*0590*/  FFMA R14, R25, R14, R18 ;  /* 0x0000000e190e7223 */ /* 0x000fe20000000012 */
[----:B------:R-:W-:Y:S01]  /*05a0*/  FFMA R12, R23, R12, R16 ;  /* 0x0000000c170c7223 */ /* 0x000fe20000000010 */
[----:B------:R-:W-:-:S02]  /*05b0*/  FFMA R0, R0, R13, R17 ;  /* 0x0000000d00007223 */ /* 0x000fc40000000011 */
[C---:B------:R-:W-:Y:S02]  /*05c0*/  FSETP.GEU.AND P1, PT, R15.reuse, RZ, PT ;  /* 0x000000ff0f00720b */ /* 0x040fe40003f2e000 */
[----:B------:R-:W-:Y:S02]  /*05d0*/  FSETP.GEU.AND P2, PT, R14, RZ, PT ;  /* 0x000000ff0e00720b */ /* 0x000fe40003f4e000 */
[----:B------:R-:W-:Y:S02]  /*05e0*/  FSETP.GEU.AND P3, PT, R0, RZ, PT ;  /* 0x000000ff0000720b */ /* 0x000fe40003f6e000 */
[----:B------:R-:W-:Y:S02]  /*05f0*/  FSETP.GEU.AND P4, PT, R12, RZ, PT ;  /* 0x000000ff0c00720b */ /* 0x000fe40003f8e000 */
[----:B------:R-:W-:Y:S02]  /*0600*/  SEL R15, R15, RZ, P1 ;  /* 0x000000ff0f0f7207 */ /* 0x000fe40000800000 */
[----:B------:R-:W-:-:S02]  /*0610*/  SEL R14, R14, RZ, P2 ;  /* 0x000000ff0e0e7207 */ /* 0x000fc40001000000 */
[----:B------:R-:W-:Y:S02]  /*0620*/  SEL R13, R0, RZ, P3 ;  /* 0x000000ff000d7207 */ /* 0x000fe40001800000 */
[----:B------:R-:W-:Y:S01]  /*0630*/  SEL R12, R12, RZ, P4 ;  /* 0x000000ff0c0c7207 */ /* 0x000fe20002000000 */
[----:B------:R-:W-:Y:S06]  /*0640*/  @P0 EXIT ;  /* 0x000000000000094d */ /* 0x000fec0003800000 */
[----:B------:R-:W-:Y:S01]  /*0650*/  STG.E.128 desc[UR4][R2.64], R12 ;  /* 0x0000000c02007986 */ /* 0x000fe2000c101d04 */
[----:B------:R-:W-:Y:S05]  /*0660*/  EXIT ;  /* 0x000000000000794d */ /* 0x000fea0003800000 */
.L_x_0:
[----:B------:R-:W-:-:S00]  /*0670*/  BRA `(.L_x_0) ;  /* 0xfffffffc00fc7947 */ /* 0x000fc0000383ffff */
[----:B------:R-:W-:-:S00]  /*0680*/  NOP ;  /* 0x0000000000007918 */ /* 0x000fc00000000000 */
[----:B------:R-:W-:-:S00]  /*0690*/  NOP ;  /* 0x0000000000007918 */ /* 0x000fc00000000000 */
[----:B------:R-:W-:-:S00]  /*06a0*/  NOP ;  /* 0x0000000000007918 */ /* 0x000fc00000000000 */
[----:B------:R-:W-:-:S00]  /*06b0*/  NOP ;  /* 0x0000000000007918 */ /* 0x000fc00000000000 */
[----:B------:R-:W-:-:S00]  /*06c0*/  NOP ;  /* 0x0000000000007918 */ /* 0x000fc00000000000 */
[----:B------:R-:W-:-:S00]  /*06d0*/  NOP ;  /* 0x0000000000007918 */ /* 0x000fc00000000000 */
[----:B------:R-:W-:-:S00]  /*06e0*/  NOP ;  /* 0x0000000000007918 */ /* 0x000fc00000000000 */
[----:B------:R-:W-:-:S00]  /*06f0*/  NOP ;  /* 0x0000000000007918 */ /* 0x000fc00000000000 */
.L_x_1:


//--------------------- .nv.global.init           --------------------------
	.section	.nv.global.init,"aw",@progbits
.nv.global.init:
	.type		_$_str,@object
	.size		_$_str,(_$_str_$_2 - _$_str)
_$_str:
        /*0000*/ 	.byte	0x5f, 0x5f, 0x43, 0x55, 0x44, 0x41, 0x5f, 0x46, 0x54, 0x5a, 0x00
	.type		_$_str_$_2,@object
	.size		_$_str_$_2,(.L_1 - _$_str_$_2)
_$_str_$_2:
        /*000b*/ 	.byte	0x5f, 0x5f, 0x43, 0x55, 0x44, 0x41, 0x5f, 0x50, 0x52, 0x45, 0x43, 0x5f, 0x53, 0x51, 0x52, 0x54
        /*001b*/ 	.byte	0x00
.L_1:


//--------------------- .nv.constant0.triton_poi_fused__native_batch_norm_legit_no_training_relu_14 --------------------------
	.section	.nv.constant0.triton_poi_fused__native_batch_norm_legit_no_training_relu_14,"a",@progbits
	.sectionflags	@""
	.align	4
.nv.constant0.triton_poi_fused__native_batch_norm_legit_no_training_relu_14:
	.zero		580
